//
// Generated by NVIDIA NVVM Compiler
//
// Compiler Build ID: CL-36424714
// Cuda compilation tools, release 13.0, V13.0.88
// Based on NVVM 20.0.0
//

.version 9.0
.target sm_100
.address_size 64

	// .globl	_ZN8gallatin5utils24clear_host_memory_kernelEPvmm
.global .align 1 .b8 _ZN41_INTERNAL_2dbabceb_4_k_cu_f9b96336_1700324cuda3std3__443_GLOBAL__N__2dbabceb_4_k_cu_f9b96336_1700326ignoreE[1];
.global .align 1 .b8 _ZN41_INTERNAL_2dbabceb_4_k_cu_f9b96336_1700324cuda3std3__45__cpo5beginE[1];
.global .align 1 .b8 _ZN41_INTERNAL_2dbabceb_4_k_cu_f9b96336_1700324cuda3std3__45__cpo3endE[1];
.global .align 1 .b8 _ZN41_INTERNAL_2dbabceb_4_k_cu_f9b96336_1700324cuda3std3__45__cpo6cbeginE[1];
.global .align 1 .b8 _ZN41_INTERNAL_2dbabceb_4_k_cu_f9b96336_1700324cuda3std3__45__cpo4cendE[1];
.global .align 1 .b8 _ZN41_INTERNAL_2dbabceb_4_k_cu_f9b96336_1700324cuda3std3__419piecewise_constructE[1];
.global .align 1 .b8 _ZN41_INTERNAL_2dbabceb_4_k_cu_f9b96336_1700324cuda3std3__48in_placeE[1];
.global .align 1 .b8 _ZN41_INTERNAL_2dbabceb_4_k_cu_f9b96336_1700324cuda3std6ranges3__45__cpo4swapE[1];
.global .align 1 .b8 _ZN41_INTERNAL_2dbabceb_4_k_cu_f9b96336_1700324cuda3std6ranges3__45__cpo9iter_moveE[1];
.global .align 1 .b8 _ZN41_INTERNAL_2dbabceb_4_k_cu_f9b96336_1700324cuda3std6ranges3__45__cpo7advanceE[1];

.visible .entry _ZN8gallatin5utils24clear_host_memory_kernelEPvmm(
	.param .u64 .ptr .align 1 _ZN8gallatin5utils24clear_host_memory_kernelEPvmm_param_0,
	.param .u64 _ZN8gallatin5utils24clear_host_memory_kernelEPvmm_param_1,
	.param .u64 _ZN8gallatin5utils24clear_host_memory_kernelEPvmm_param_2
)
{
	.reg .pred 	%p<7>;
	.reg .b16 	%rs<2>;
	.reg .b32 	%r<7>;
	.reg .b64 	%rd<25>;

	ld.param.u64 	%rd10, [_ZN8gallatin5utils24clear_host_memory_kernelEPvmm_param_0];
	ld.param.u64 	%rd11, [_ZN8gallatin5utils24clear_host_memory_kernelEPvmm_param_1];
	ld.param.u64 	%rd12, [_ZN8gallatin5utils24clear_host_memory_kernelEPvmm_param_2];
	add.s64 	%rd1, %rd11, -1;
	or.b64  	%rd13, %rd1, %rd12;
	and.b64  	%rd14, %rd13, -4294967296;
	setp.ne.s64 	%p1, %rd14, 0;
	@%p1 bra 	$L__BB0_2;
	cvt.u32.u64 	%r1, %rd12;
	cvt.u32.u64 	%r2, %rd1;
	div.u32 	%r3, %r2, %r1;
	cvt.u64.u32 	%rd23, %r3;
	bra.uni 	$L__BB0_3;
$L__BB0_2:
	div.u64 	%rd23, %rd1, %rd12;
$L__BB0_3:
	mov.u32 	%r4, %ntid.x;
	mov.u32 	%r5, %ctaid.x;
	mul.wide.u32 	%rd15, %r5, %r4;
	mov.u32 	%r6, %tid.x;
	cvt.u64.u32 	%rd16, %r6;
	add.s64 	%rd17, %rd15, %rd16;
	mad.lo.s64 	%rd5, %rd17, %rd23, %rd17;
	not.b64 	%rd18, %rd11;
	setp.gt.u64 	%p2, %rd5, %rd18;
	selp.b64 	%rd19, 0, %rd5, %p2;
	sub.s64 	%rd6, %rd11, %rd19;
	setp.eq.s64 	%p3, %rd6, 0;
	setp.ge.u64 	%p4, %rd5, %rd11;
	or.pred  	%p5, %p4, %p3;
	@%p5 bra 	$L__BB0_7;
	cvta.to.global.u64 	%rd7, %rd10;
	mov.b64 	%rd24, 0;
$L__BB0_5:
	add.s64 	%rd21, %rd5, %rd24;
	add.s64 	%rd22, %rd7, %rd21;
	mov.b16 	%rs1, 0;
	st.global.u8 	[%rd22], %rs1;
	add.s64 	%rd24, %rd24, 1;
	setp.lt.u64 	%p6, %rd24, %rd6;
	@%p6 bra 	$L__BB0_5;
	membar.gl;
$L__BB0_7:
	ret;

}


// ===== COMPILED SASS (sm_100) =====

	.target	sm_100

	.elftype	@"ET_EXEC"


//--------------------- .note.nv.tkinfo           --------------------------
	.section	.note.nv.tkinfo,"",@"SHT_NOTE"
	.sectionflags	@"SHF_NOTE_NV_TKINFO"
	.tkinfo
        /*0018*/ 	.word	0x00000002
        /*0030*/ 	.string	""
        /*0030*/ 	.string	"ptxas"
        /*0030*/ 	.string	"Cuda compilation tools, release 13.0, V13.0.88"
        /*0030*/ 	.string	"Build cuda_13.0.r13.0/compiler.36424714_0"
        /*0030*/ 	.string	"-arch sm_100 -m 64 "



//--------------------- .note.nv.cuinfo           --------------------------
	.section	.note.nv.cuinfo,"",@"SHT_NOTE"
	.sectionflags	@"SHF_NOTE_NV_CUINFO"
        /*0018*/ 	.short	0x0002
        /*001a*/ 	.short	0x0064
        /*001c*/ 	.short	0x0082
	.zero		2


//--------------------- .nv.info                  --------------------------
	.section	.nv.info,"",@"SHT_CUDA_INFO"
	.align	4


	//----- nvinfo : EIATTR_REGCOUNT
	.align		4
        /*0000*/ 	.byte	0x04, 0x2f
        /*0002*/ 	.short	(.L_11 - .L_10)
	.align		4
.L_10:
        /*0004*/ 	.word	index@(_ZN8gallatin5utils24clear_host_memory_kernelEPvmm)
        /*0008*/ 	.word	0x00000010


	//----- nvinfo : EIATTR_FRAME_SIZE
	.align		4
.L_11:
        /*000c*/ 	.byte	0x04, 0x11
        /*000e*/ 	.short	(.L_13 - .L_12)
	.align		4
.L_12:
        /*0010*/ 	.word	index@($__internal_0_$__cuda_sm20_div_u64)
        /*0014*/ 	.word	0x00000000


	//----- nvinfo : EIATTR_FRAME_SIZE
	.align		4
.L_13:
        /*0018*/ 	.byte	0x04, 0x11
        /*001a*/ 	.short	(.L_15 - .L_14)
	.align		4
.L_14:
        /*001c*/ 	.word	index@(_ZN8gallatin5utils24clear_host_memory_kernelEPvmm)
        /*0020*/ 	.word	0x00000000


	//----- nvinfo : EIATTR_MIN_STACK_SIZE
	.align		4
.L_15:
        /*0024*/ 	.byte	0x04, 0x12
        /*0026*/ 	.short	(.L_17 - .L_16)
	.align		4
.L_16:
        /*0028*/ 	.word	index@(_ZN8gallatin5utils24clear_host_memory_kernelEPvmm)
        /*002c*/ 	.word	0x00000000
.L_17:


//--------------------- .nv.compat                --------------------------
	.section	.nv.compat,"",@"SHT_CUDA_COMPAT_INFO"
	.align	4
        /*0000*/ 	.byte	0x02, 0x09, 0x00, 0x00, 0x02, 0x02, 0x01, 0x00, 0x02, 0x05, 0x05, 0x00, 0x03, 0x07, 0x01, 0x01
        /*0010*/ 	.byte	0x02, 0x03, 0x00, 0x00, 0x02, 0x06, 0x01, 0x00, 0x04, 0x0b, 0x08, 0x00, 0x09, 0x00, 0x00, 0x00
        /*0020*/ 	.byte	0x00, 0x00, 0x00, 0x00


//--------------------- .nv.info._ZN8gallatin5utils24clear_host_memory_kernelEPvmm --------------------------
	.section	.nv.info._ZN8gallatin5utils24clear_host_memory_kernelEPvmm,"",@"SHT_CUDA_INFO"
	.sectionflags	@""
	.align	4


	//----- nvinfo : EIATTR_CUDA_API_VERSION
	.align		4
        /*0000*/ 	.byte	0x04, 0x37
        /*0002*/ 	.short	(.L_19 - .L_18)
.L_18:
        /*0004*/ 	.word	0x00000082


	//----- nvinfo : EIATTR_KPARAM_INFO
	.align		4
.L_19:
        /*0008*/ 	.byte	0x04, 0x17
        /*000a*/ 	.short	(.L_21 - .L_20)
.L_20:
        /*000c*/ 	.word	0x00000000
        /*0010*/ 	.short	0x0002
        /*0012*/ 	.short	0x0010
        /*0014*/ 	.byte	0x00, 0xf0, 0x21, 0x00


	//----- nvinfo : EIATTR_KPARAM_INFO
	.align		4
.L_21:
        /*0018*/ 	.byte	0x04, 0x17
        /*001a*/ 	.short	(.L_23 - .L_22)
.L_22:
        /*001c*/ 	.word	0x00000000
        /*0020*/ 	.short	0x0001
        /*0022*/ 	.short	0x0008
        /*0024*/ 	.byte	0x00, 0xf0, 0x21, 0x00


	//----- nvinfo : EIATTR_KPARAM_INFO
	.align		4
.L_23:
        /*0028*/ 	.byte	0x04, 0x17
        /*002a*/ 	.short	(.L_25 - .L_24)
.L_24:
        /*002c*/ 	.word	0x00000000
        /*0030*/ 	.short	0x0000
        /*0032*/ 	.short	0x0000
        /*0034*/ 	.byte	0x00, 0xf5, 0x21, 0x00


	//----- nvinfo : EIATTR_SPARSE_MMA_MASK
	.align		4
.L_25:
        /*0038*/ 	.byte	0x03, 0x50
        /*003a*/ 	.short	0x0000


	//----- nvinfo : EIATTR_MAXREG_COUNT
	.align		4
        /*003c*/ 	.byte	0x03, 0x1b
        /*003e*/ 	.short	0x00ff


	//----- nvinfo : EIATTR_MERCURY_ISA_VERSION
	.align		4
        /*0040*/ 	.byte	0x03, 0x5f
        /*0042*/ 	.short	0x0101


	//----- nvinfo : EIATTR_VRC_CTA_INIT_COUNT
	.align		4
        /*0044*/ 	.byte	0x02, 0x4a
	.zero		1
	.zero		1


	//----- nvinfo : EIATTR_EXIT_INSTR_OFFSETS
	.align		4
        /*0048*/ 	.byte	0x04, 0x1c
        /*004a*/ 	.short	(.L_27 - .L_26)


	//   ....[0]....
.L_26:
        /*004c*/ 	.word	0x00000350


	//   ....[1]....
        /*0050*/ 	.word	0x00000740


	//----- nvinfo : EIATTR_CRS_STACK_SIZE
	.align		4
.L_27:
        /*0054*/ 	.byte	0x04, 0x1e
        /*0056*/ 	.short	(.L_29 - .L_28)
.L_28:
        /*0058*/ 	.word	0x00000000


	//----- nvinfo : EIATTR_CBANK_PARAM_SIZE
	.align		4
.L_29:
        /*005c*/ 	.byte	0x03, 0x19
        /*005e*/ 	.short	0x0018


	//----- nvinfo : EIATTR_PARAM_CBANK
	.align		4
        /*0060*/ 	.byte	0x04, 0x0a
        /*0062*/ 	.short	(.L_31 - .L_30)
	.align		4
.L_30:
        /*0064*/ 	.word	index@(.nv.constant0._ZN8gallatin5utils24clear_host_memory_kernelEPvmm)
        /*0068*/ 	.short	0x0380
        /*006a*/ 	.short	0x0018


	//----- nvinfo : EIATTR_SW_WAR
	.align		4
.L_31:
        /*006c*/ 	.byte	0x04, 0x36
        /*006e*/ 	.short	(.L_33 - .L_32)
.L_32:
        /*0070*/ 	.word	0x00000008
.L_33:


//--------------------- .nv.callgraph             --------------------------
	.section	.nv.callgraph,"",@"SHT_CUDA_CALLGRAPH"
	.align	4
	.sectionentsize	8
	.align		4
        /*0000*/ 	.word	0x00000000
	.align		4
        /*0004*/ 	.word	0xffffffff
	.align		4
        /*0008*/ 	.word	0x00000000
	.align		4
        /*000c*/ 	.word	0xfffffffe
	.align		4
        /*0010*/ 	.word	0x00000000
	.align		4
        /*0014*/ 	.word	0xfffffffd
	.align		4
        /*0018*/ 	.word	0x00000000
	.align		4
        /*001c*/ 	.word	0xfffffffc


//--------------------- .nv.constant4             --------------------------
	.section	.nv.constant4,"a",@progbits
	.align	8
	.align		8
.nv.constant4:
        /*0000*/ 	.dword	_ZN41_INTERNAL_2dbabceb_4_k_cu_f9b96336_1702984cuda3std3__443_GLOBAL__N__2dbabceb_4_k_cu_f9b96336_1702986ignoreE
	.align		8
        /*0008*/ 	.dword	_ZN41_INTERNAL_2dbabceb_4_k_cu_f9b96336_1702984cuda3std3__45__cpo5beginE
	.align		8
        /*0010*/ 	.dword	_ZN41_INTERNAL_2dbabceb_4_k_cu_f9b96336_1702984cuda3std3__45__cpo3endE
	.align		8
        /*0018*/ 	.dword	_ZN41_INTERNAL_2dbabceb_4_k_cu_f9b96336_1702984cuda3std3__45__cpo6cbeginE
	.align		8
        /*0020*/ 	.dword	_ZN41_INTERNAL_2dbabceb_4_k_cu_f9b96336_1702984cuda3std3__45__cpo4cendE
	.align		8
        /*0028*/ 	.dword	_ZN41_INTERNAL_2dbabceb_4_k_cu_f9b96336_1702984cuda3std3__419piecewise_constructE
	.align		8
        /*0030*/ 	.dword	_ZN41_INTERNAL_2dbabceb_4_k_cu_f9b96336_1702984cuda3std3__48in_placeE
	.align		8
        /*0038*/ 	.dword	_ZN41_INTERNAL_2dbabceb_4_k_cu_f9b96336_1702984cuda3std6ranges3__45__cpo4swapE
	.align		8
        /*0040*/ 	.dword	_ZN41_INTERNAL_2dbabceb_4_k_cu_f9b96336_1702984cuda3std6ranges3__45__cpo9iter_moveE
	.align		8
        /*0048*/ 	.dword	_ZN41_INTERNAL_2dbabceb_4_k_cu_f9b96336_1702984cuda3std6ranges3__45__cpo7advanceE


//--------------------- .text._ZN8gallatin5utils24clear_host_memory_kernelEPvmm --------------------------
	.section	.text._ZN8gallatin5utils24clear_host_memory_kernelEPvmm,"ax",@progbits
	.align	128
        .global         _ZN8gallatin5utils24clear_host_memory_kernelEPvmm
        .type           _ZN8gallatin5utils24clear_host_memory_kernelEPvmm,@function
        .size           _ZN8gallatin5utils24clear_host_memory_kernelEPvmm,(.L_x_8 - _ZN8gallatin5utils24clear_host_memory_kernelEPvmm)
        .other          _ZN8gallatin5utils24clear_host_memory_kernelEPvmm,@"STO_CUDA_ENTRY STV_DEFAULT"
_ZN8gallatin5utils24clear_host_memory_kernelEPvmm:
.text._ZN8gallatin5utils24clear_host_memory_kernelEPvmm:
[----:B------:R-:W-:Y:S01]  /*0000*/  LDC R1, c[0x0][0x37c] ;  /* 0x0000df00ff017b82 */ /* 0x000fe20000000800 */
[----:B------:R-:W0:Y:S01]  /*0010*/  LDCU.64 UR6, c[0x0][0x388] ;  /* 0x00007100ff0677ac */ /* 0x000e220008000a00 */
[----:B------:R-:W1:Y:S01]  /*0020*/  LDCU UR4, c[0x0][0x394] ;  /* 0x00007280ff0477ac */ /* 0x000e620008000800 */
[----:B0-----:R-:W-:-:S04]  /*0030*/  UIADD3 UR5, UP0, UPT, UR6, -0x1, URZ ;  /* 0xffffffff06057890 */ /* 0x001fc8000ff1e0ff */
[----:B------:R-:W-:-:S04]  /*0040*/  UIADD3.X UR6, UPT, UPT, UR7, -0x1, URZ, UP0, !UPT ;  /* 0xffffffff07067890 */ /* 0x000fc800087fe4ff */
[----:B-1----:R-:W-:-:S04]  /*0050*/  ULOP3.LUT UR4, UR6, UR4, URZ, 0xfc, !UPT ;  /* 0x0000000406047292 */ /* 0x002fc8000f8efcff */
[----:B------:R-:W-:-:S09]  /*0060*/  UISETP.NE.U32.AND UP0, UPT, UR4, URZ, UPT ;  /* 0x000000ff0400728c */ /* 0x000fd2000bf05070 */
[----:B------:R-:W-:Y:S05]  /*0070*/  BRA.U UP0, `(.L_x_0) ;  /* 0x0000000100547547 */ /* 0x000fea000b800000 */
[----:B------:R-:W0:Y:S02]  /*0080*/  LDC R6, c[0x0][0x390] ;  /* 0x0000e400ff067b82 */ /* 0x000e240000000800 */
[----:B0-----:R-:W0:Y:S01]  /*0090*/  I2F.U32.RP R0, R6 ;  /* 0x0000000600007306 */ /* 0x001e220000209000 */
[----:B------:R-:W-:-:S07]  /*00a0*/  ISETP.NE.U32.AND P2, PT, R6, RZ, PT ;  /* 0x000000ff0600720c */ /* 0x000fce0003f45070 */
[----:B0-----:R-:W0:Y:S02]  /*00b0*/  MUFU.RCP R0, R0 ;  /* 0x0000000000007308 */ /* 0x001e240000001000 */
[----:B0-----:R-:W-:-:S06]  /*00c0*/  VIADD R2, R0, 0xffffffe ;  /* 0x0ffffffe00027836 */ /* 0x001fcc0000000000 */
[----:B------:R0:W1:Y:S02]  /*00d0*/  F2I.FTZ.U32.TRUNC.NTZ R3, R2 ;  /* 0x0000000200037305 */ /* 0x000064000021f000 */
[----:B0-----:R-:W-:Y:S02]  /*00e0*/  IMAD.MOV.U32 R2, RZ, RZ, RZ ;  /* 0x000000ffff027224 */ /* 0x001fe400078e00ff */
[----:B-1----:R-:W-:-:S04]  /*00f0*/  IMAD.MOV R5, RZ, RZ, -R3 ;  /* 0x000000ffff057224 */ /* 0x002fc800078e0a03 */
[----:B------:R-:W-:-:S04]  /*0100*/  IMAD R5, R5, R6, RZ ;  /* 0x0000000605057224 */ /* 0x000fc800078e02ff */
[----:B------:R-:W-:-:S04]  /*0110*/  IMAD.HI.U32 R3, R3, R5, R2 ;  /* 0x0000000503037227 */ /* 0x000fc800078e0002 */
[----:B------:R-:W-:Y:S02]  /*0120*/  IMAD.MOV.U32 R5, RZ, RZ, RZ ;  /* 0x000000ffff057224 */ /* 0x000fe400078e00ff */
[----:B------:R-:W-:-:S04]  /*0130*/  IMAD.HI.U32 R4, R3, UR5, RZ ;  /* 0x0000000503047c27 */ /* 0x000fc8000f8e00ff */
[----:B------:R-:W-:-:S04]  /*0140*/  IMAD.MOV R3, RZ, RZ, -R4 ;  /* 0x000000ffff037224 */ /* 0x000fc800078e0a04 */
[----:B------:R-:W-:-:S05]  /*0150*/  IMAD R3, R6, R3, UR5 ;  /* 0x0000000506037e24 */ /* 0x000fca000f8e0203 */
[----:B------:R-:W-:-:S13]  /*0160*/  ISETP.GE.U32.AND P0, PT, R3, R6, PT ;  /* 0x000000060300720c */ /* 0x000fda0003f06070 */
[----:B------:R-:W-:Y:S02]  /*0170*/  @P0 IMAD.IADD R3, R3, 0x1, -R6 ;  /* 0x0000000103030824 */ /* 0x000fe400078e0a06 */
[----:B------:R-:W-:-:S03]  /*0180*/  @P0 VIADD R4, R4, 0x1 ;  /* 0x0000000104040836 */ /* 0x000fc60000000000 */
[----:B------:R-:W-:-:S13]  /*0190*/  ISETP.GE.U32.AND P1, PT, R3, R6, PT ;  /* 0x000000060300720c */ /* 0x000fda0003f26070 */
[----:B------:R-:W-:Y:S01]  /*01a0*/  @P1 VIADD R4, R4, 0x1 ;  /* 0x0000000104041836 */ /* 0x000fe20000000000 */
[----:B------:R-:W-:Y:S01]  /*01b0*/  @!P2 LOP3.LUT R4, RZ, R6, RZ, 0x33, !PT ;  /* 0x00000006ff04a212 */ /* 0x000fe200078e33ff */
[----:B------:R-:W-:Y:S06]  /*01c0*/  BRA `(.L_x_1) ;  /* 0x0000000000087947 */ /* 0x000fec0003800000 */
.L_x_0:
[----:B------:R-:W-:-:S07]  /*01d0*/  MOV R0, 0x1f0 ;  /* 0x000001f000007802 */ /* 0x000fce0000000f00 */
[----:B------:R-:W-:Y:S05]  /*01e0*/  CALL.REL.NOINC `($__internal_0_$__cuda_sm20_div_u64) ;  /* 0x0000000400587944 */ /* 0x000fea0003c00000 */
.L_x_1:
[----:B------:R-:W0:Y:S01]  /*01f0*/  S2R R7, SR_CTAID.X ;  /* 0x0000000000077919 */ /* 0x000e220000002500 */
[----:B------:R-:W0:Y:S01]  /*0200*/  LDCU UR4, c[0x0][0x360] ;  /* 0x00006c00ff0477ac */ /* 0x000e220008000800 */
[----:B------:R-:W-:Y:S01]  /*0210*/  IMAD.MOV.U32 R3, RZ, RZ, RZ ;  /* 0x000000ffff037224 */ /* 0x000fe200078e00ff */
[----:B------:R-:W0:Y:S01]  /*0220*/  S2R R2, SR_TID.X ;  /* 0x0000000000027919 */ /* 0x000e220000002100 */
[----:B------:R-:W1:Y:S02]  /*0230*/  LDCU.64 UR6, c[0x0][0x388] ;  /* 0x00007100ff0677ac */ /* 0x000e640008000a00 */
[----:B-1----:R-:W-:Y:S01]  /*0240*/  ULOP3.LUT UR5, URZ, UR7, URZ, 0x33, !UPT ;  /* 0x00000007ff057292 */ /* 0x002fe2000f8e33ff */
[----:B0-----:R-:W-:Y:S01]  /*0250*/  IMAD.WIDE.U32 R6, R7, UR4, R2 ;  /* 0x0000000407067c25 */ /* 0x001fe2000f8e0002 */
[----:B------:R-:W-:-:S03]  /*0260*/  ULOP3.LUT UR4, URZ, UR6, URZ, 0x33, !UPT ;  /* 0x00000006ff047292 */ /* 0x000fc6000f8e33ff */
[-C--:B------:R-:W-:Y:S02]  /*0270*/  IMAD R9, R7, R4.reuse, RZ ;  /* 0x0000000407097224 */ /* 0x080fe400078e02ff */
[----:B------:R-:W-:-:S04]  /*0280*/  IMAD.WIDE.U32 R2, R6, R4, R6 ;  /* 0x0000000406027225 */ /* 0x000fc800078e0006 */
[----:B------:R-:W-:Y:S01]  /*0290*/  IMAD R9, R6, R5, R9 ;  /* 0x0000000506097224 */ /* 0x000fe200078e0209 */
[----:B------:R-:W-:-:S03]  /*02a0*/  ISETP.GT.U32.AND P0, PT, R2, UR4, PT ;  /* 0x0000000402007c0c */ /* 0x000fc6000bf04070 */
[----:B------:R-:W-:-:S05]  /*02b0*/  IMAD.IADD R9, R3, 0x1, R9 ;  /* 0x0000000103097824 */ /* 0x000fca00078e0209 */
[----:B------:R-:W-:-:S04]  /*02c0*/  ISETP.GT.U32.AND.EX P0, PT, R9, UR5, PT, P0 ;  /* 0x0000000509007c0c */ /* 0x000fc8000bf04100 */
[----:B------:R-:W-:-:S04]  /*02d0*/  SEL R0, R2, RZ, !P0 ;  /* 0x000000ff02007207 */ /* 0x000fc80004000000 */
[----:B------:R-:W-:Y:S02]  /*02e0*/  IADD3 R6, P1, PT, -R0, UR6, RZ ;  /* 0x0000000600067c10 */ /* 0x000fe4000ff3e1ff */
[----:B------:R-:W-:Y:S02]  /*02f0*/  SEL R0, R9, RZ, !P0 ;  /* 0x000000ff09007207 */ /* 0x000fe40004000000 */
[----:B------:R-:W-:Y:S02]  /*0300*/  ISETP.NE.U32.AND P0, PT, R6, RZ, PT ;  /* 0x000000ff0600720c */ /* 0x000fe40003f05070 */
[----:B------:R-:W-:Y:S02]  /*0310*/  IADD3.X R11, PT, PT, ~R0, UR7, RZ, P1, !PT ;  /* 0x00000007000b7c10 */ /* 0x000fe40008ffe5ff */
[----:B------:R-:W-:Y:S02]  /*0320*/  ISETP.GE.U32.AND P1, PT, R2, UR6, PT ;  /* 0x0000000602007c0c */ /* 0x000fe4000bf26070 */
[----:B------:R-:W-:-:S04]  /*0330*/  ISETP.NE.AND.EX P0, PT, R11, RZ, PT, P0 ;  /* 0x000000ff0b00720c */ /* 0x000fc80003f05300 */
[----:B------:R-:W-:-:S13]  /*0340*/  ISETP.GE.U32.OR.EX P0, PT, R9, UR7, !P0, P1 ;  /* 0x0000000709007c0c */ /* 0x000fda000c706510 */
[----:B------:R-:W-:Y:S05]  /*0350*/  @P0 EXIT ;  /* 0x000000000000094d */ /* 0x000fea0003800000 */
[----:B------:R-:W-:Y:S01]  /*0360*/  ISETP.GT.U32.AND P0, PT, R6, RZ, PT ;  /* 0x000000ff0600720c */ /* 0x000fe20003f04070 */
[----:B------:R-:W0:Y:S01]  /*0370*/  LDCU.64 UR4, c[0x0][0x358] ;  /* 0x00006b00ff0477ac */ /* 0x000e220008000a00 */
[----:B------:R-:W-:Y:S01]  /*0380*/  IMAD.MOV.U32 R7, RZ, RZ, RZ ;  /* 0x000000ffff077224 */ /* 0x000fe200078e00ff */
[----:B------:R-:W-:Y:S01]  /*0390*/  BSSY.RECONVERGENT B0, `(.L_x_2) ;  /* 0x000001f000007945 */ /* 0x000fe20003800200 */
[----:B------:R-:W-:Y:S01]  /*03a0*/  ISETP.GT.U32.AND.EX P0, PT, R11, RZ, PT, P0 ;  /* 0x000000ff0b00720c */ /* 0x000fe20003f04100 */
[----:B------:R-:W-:Y:S01]  /*03b0*/  IMAD.MOV.U32 R0, RZ, RZ, RZ ;  /* 0x000000ffff007224 */ /* 0x000fe200078e00ff */
[----:B------:R-:W1:Y:S11]  /*03c0*/  LDCU.64 UR6, c[0x0][0x380] ;  /* 0x00007000ff0677ac */ /* 0x000e760008000a00 */
[----:B------:R-:W2:Y:S02]  /*03d0*/  @!P0 LDC.64 R4, c[0x0][0x380] ;  /* 0x0000e000ff048b82 */ /* 0x000ea40000000a00 */
[----:B--2---:R-:W-:Y:S01]  /*03e0*/  @!P0 IADD3 R4, P1, P2, R2, R4, R7 ;  /* 0x0000000402048210 */ /* 0x004fe20007a3e007 */
[----:B------:R-:W-:-:S03]  /*03f0*/  @!P0 IMAD.MOV.U32 R7, RZ, RZ, 0x1 ;  /* 0x00000001ff078424 */ /* 0x000fc600078e00ff */
[----:B------:R-:W-:Y:S01]  /*0400*/  @!P0 IADD3.X R5, PT, PT, R9, R5, R0, P1, P2 ;  /* 0x0000000509058210 */ /* 0x000fe20000fe4400 */
[----:B------:R-:W-:Y:S01]  /*0410*/  @!P0 IMAD.MOV.U32 R0, RZ, RZ, RZ ;  /* 0x000000ffff008224 */ /* 0x000fe200078e00ff */
[----:B------:R-:W-:Y:S02]  /*0420*/  IADD3 R8, P3, PT, -R7, R6, RZ ;  /* 0x0000000607087210 */ /* 0x000fe40007f7e1ff */
[----:B------:R-:W-:Y:S01]  /*0430*/  ISETP.GT.U32.AND P2, PT, R6, R7, PT ;  /* 0x000000070600720c */ /* 0x000fe20003f44070 */
[----:B0-----:R0:W-:Y:S01]  /*0440*/  @!P0 STG.E.U8 desc[UR4][R4.64], RZ ;  /* 0x000000ff04008986 */ /* 0x0011e2000c101104 */
[----:B------:R-:W-:Y:S01]  /*0450*/  ISETP.LE.U32.AND P1, PT, R8, 0x3, PT ;  /* 0x000000030800780c */ /* 0x000fe20003f23070 */
[C---:B------:R-:W-:Y:S01]  /*0460*/  IMAD.X R8, R11.reuse, 0x1, ~R0, P3 ;  /* 0x000000010b087824 */ /* 0x040fe200018e0e00 */
[----:B------:R-:W-:-:S04]  /*0470*/  ISETP.GT.U32.AND.EX P2, PT, R11, R0, PT, P2 ;  /* 0x000000000b00720c */ /* 0x000fc80003f44120 */
[----:B------:R-:W-:-:S13]  /*0480*/  ISETP.LE.U32.OR.EX P1, PT, R8, RZ, !P2, P1 ;  /* 0x000000ff0800720c */ /* 0x000fda0005723510 */
[----:B01----:R-:W-:Y:S05]  /*0490*/  @P1 BRA `(.L_x_3) ;  /* 0x0000000000381947 */ /* 0x003fea0003800000 */
[----:B------:R-:W-:Y:S02]  /*04a0*/  IADD3 R8, P1, PT, R6, -0x3, RZ ;  /* 0xfffffffd06087810 */ /* 0x000fe40007f3e0ff */
[----:B------:R-:W-:Y:S02]  /*04b0*/  PLOP3.LUT P0, PT, PT, PT, PT, 0x8, 0x80 ;  /* 0x000000000080781c */ /* 0x000fe40003f0e170 */
[----:B------:R-:W-:-:S11]  /*04c0*/  IADD3.X R13, PT, PT, R11, -0x1, RZ, P1, !PT ;  /* 0xffffffff0b0d7810 */ /* 0x000fd60000ffe4ff */
.L_x_4:
[----:B0-----:R-:W-:-:S04]  /*04d0*/  IADD3 R4, P1, P2, R2, UR6, R7 ;  /* 0x0000000602047c10 */ /* 0x001fc8000fa3e007 */
[----:B------:R-:W-:Y:S02]  /*04e0*/  IADD3.X R5, PT, PT, R9, UR7, R0, P1, P2 ;  /* 0x0000000709057c10 */ /* 0x000fe40008fe4400 */
[----:B------:R-:W-:-:S03]  /*04f0*/  IADD3 R7, P2, PT, R7, 0x4, RZ ;  /* 0x0000000407077810 */ /* 0x000fc60007f5e0ff */
[----:B------:R0:W-:Y:S01]  /*0500*/  STG.E.U8 desc[UR4][R4.64], RZ ;  /* 0x000000ff04007986 */ /* 0x0001e2000c101104 */
[----:B------:R-:W-:Y:S01]  /*0510*/  ISETP.GE.U32.AND P1, PT, R7, R8, PT ;  /* 0x000000080700720c */ /* 0x000fe20003f26070 */
[----:B------:R-:W-:Y:S02]  /*0520*/  IMAD.X R0, RZ, RZ, R0, P2 ;  /* 0x000000ffff007224 */ /* 0x000fe400010e0600 */
[----:B------:R0:W-:Y:S03]  /*0530*/  STG.E.U8 desc[UR4][R4.64+0x1], RZ ;  /* 0x000001ff04007986 */ /* 0x0001e6000c101104 */
[----:B------:R-:W-:Y:S01]  /*0540*/  ISETP.GE.U32.AND.EX P1, PT, R0, R13, PT, P1 ;  /* 0x0000000d0000720c */ /* 0x000fe20003f26110 */
[----:B------:R0:W-:Y:S04]  /*0550*/  STG.E.U8 desc[UR4][R4.64+0x2], RZ ;  /* 0x000002ff04007986 */ /* 0x0001e8000c101104 */
[----:B------:R0:W-:Y:S08]  /*0560*/  STG.E.U8 desc[UR4][R4.64+0x3], RZ ;  /* 0x000003ff04007986 */ /* 0x0001f0000c101104 */
[----:B------:R-:W-:Y:S05]  /*0570*/  @!P1 BRA `(.L_x_4) ;  /* 0xfffffffc00d49947 */ /* 0x000fea000383ffff */
.L_x_3:
[----:B------:R-:W-:Y:S05]  /*0580*/  BSYNC.RECONVERGENT B0 ;  /* 0x0000000000007941 */ /* 0x000fea0003800200 */
.L_x_2:
[----:B0-----:R-:W-:Y:S01]  /*0590*/  IADD3 R4, P3, PT, -R7, R6, RZ ;  /* 0x0000000607047210 */ /* 0x001fe20007f7e1ff */
[----:B------:R-:W-:Y:S01]  /*05a0*/  BSSY.RECONVERGENT B0, `(.L_x_5) ;  /* 0x000000f000007945 */ /* 0x000fe20003800200 */
[----:B------:R-:W-:Y:S02]  /*05b0*/  ISETP.GT.U32.AND P2, PT, R6, R7, PT ;  /* 0x000000070600720c */ /* 0x000fe40003f44070 */
[----:B------:R-:W-:Y:S01]  /*05c0*/  ISETP.LE.U32.AND P1, PT, R4, 0x1, PT ;  /* 0x000000010400780c */ /* 0x000fe20003f23070 */
[C---:B------:R-:W-:Y:S01]  /*05d0*/  IMAD.X R4, R11.reuse, 0x1, ~R0, P3 ;  /* 0x000000010b047824 */ /* 0x040fe200018e0e00 */
[----:B------:R-:W-:-:S04]  /*05e0*/  ISETP.GT.U32.AND.EX P2, PT, R11, R0, PT, P2 ;  /* 0x000000000b00720c */ /* 0x000fc80003f44120 */
[----:B------:R-:W-:-:S13]  /*05f0*/  ISETP.LE.U32.OR.EX P1, PT, R4, RZ, !P2, P1 ;  /* 0x000000ff0400720c */ /* 0x000fda0005723510 */
[----:B------:R-:W-:Y:S05]  /*0600*/  @P1 BRA `(.L_x_6) ;  /* 0x0000000000201947 */ /* 0x000fea0003800000 */
[----:B------:R-:W0:Y:S02]  /*0610*/  LDCU.64 UR6, c[0x0][0x380] ;  /* 0x00007000ff0677ac */ /* 0x000e240008000a00 */
[----:B0-----:R-:W-:-:S04]  /*0620*/  IADD3 R4, P0, P1, R2, UR6, R7 ;  /* 0x0000000602047c10 */ /* 0x001fc8000f91e007 */
[--C-:B------:R-:W-:Y:S02]  /*0630*/  IADD3.X R5, PT, PT, R9, UR7, R0.reuse, P0, P1 ;  /* 0x0000000709057c10 */ /* 0x100fe400087e2400 */
[----:B------:R-:W-:Y:S02]  /*0640*/  IADD3 R7, P1, PT, R7, 0x2, RZ ;  /* 0x0000000207077810 */ /* 0x000fe40007f3e0ff */
[----:B------:R-:W-:Y:S01]  /*0650*/  PLOP3.LUT P0, PT, PT, PT, PT, 0x8, 0x80 ;  /* 0x000000000080781c */ /* 0x000fe20003f0e170 */
[----:B------:R0:W-:Y:S02]  /*0660*/  STG.E.U8 desc[UR4][R4.64], RZ ;  /* 0x000000ff04007986 */ /* 0x0001e4000c101104 */
[----:B------:R-:W-:Y:S02]  /*0670*/  IMAD.X R0, RZ, RZ, R0, P1 ;  /* 0x000000ffff007224 */ /* 0x000fe400008e0600 */
[----:B------:R0:W-:Y:S08]  /*0680*/  STG.E.U8 desc[UR4][R4.64+0x1], RZ ;  /* 0x000001ff04007986 */ /* 0x0001f0000c101104 */
.L_x_6:
[----:B------:R-:W-:Y:S05]  /*0690*/  BSYNC.RECONVERGENT B0 ;  /* 0x0000000000007941 */ /* 0x000fea0003800200 */
.L_x_5:
[----:B------:R-:W-:-:S04]  /*06a0*/  ISETP.LT.U32.AND P1, PT, R7, R6, PT ;  /* 0x000000060700720c */ /* 0x000fc80003f21070 */
[----:B------:R-:W-:-:S13]  /*06b0*/  ISETP.LT.U32.OR.EX P0, PT, R0, R11, P0, P1 ;  /* 0x0000000b0000720c */ /* 0x000fda0000701510 */
[----:B0-----:R-:W0:Y:S02]  /*06c0*/  @P0 LDC.64 R4, c[0x0][0x380] ;  /* 0x0000e000ff040b82 */ /* 0x001e240000000a00 */
[----:B0-----:R-:W-:-:S04]  /*06d0*/  @P0 IADD3 R2, P1, P2, R2, R4, R7 ;  /* 0x0000000402020210 */ /* 0x001fc80007a3e007 */
[----:B------:R-:W-:-:S05]  /*06e0*/  @P0 IADD3.X R3, PT, PT, R9, R5, R0, P1, P2 ;  /* 0x0000000509030210 */ /* 0x000fca0000fe4400 */
[----:B------:R-:W-:Y:S01]  /*06f0*/  @P0 STG.E.U8 desc[UR4][R2.64], RZ ;  /* 0x000000ff02000986 */ /* 0x000fe2000c101104 */
[----:B------:R-:W-:Y:S06]  /*0700*/  MEMBAR.SC.GPU ;  /* 0x0000000000007992 */ /* 0x000fec0000002000 */
[----:B------:R-:W-:-:S00]  /*0710*/  ERRBAR ;  /* 0x00000000000079ab */ /* 0x000fc00000000000 */
[----:B------:R-:W-:Y:S06]  /*0720*/  CGAERRBAR ;  /* 0x00000000000075ab */ /* 0x000fec0000000000 */
[----:B------:R-:W-:Y:S01]  /*0730*/  CCTL.IVALL ;  /* 0x00000000ff00798f */ /* 0x000fe20002000000 */
[----:B------:R-:W-:Y:S05]  /*0740*/  EXIT ;  /* 0x000000000000794d */ /* 0x000fea0003800000 */
        .weak           $__internal_0_$__cuda_sm20_div_u64
        .type           $__internal_0_$__cuda_sm20_div_u64,@function
        .size           $__internal_0_$__cuda_sm20_div_u64,(.L_x_8 - $__internal_0_$__cuda_sm20_div_u64)
$__internal_0_$__cuda_sm20_div_u64:
[----:B------:R-:W0:Y:S01]  /*0750*/  LDCU.64 UR8, c[0x0][0x390] ;  /* 0x00007200ff0877ac */ /* 0x000e220008000a00 */
[----:B------:R-:W1:Y:S01]  /*0760*/  LDC.64 R2, c[0x0][0x390] ;  /* 0x0000e400ff027b82 */ /* 0x000e620000000a00 */
[----:B0-----:R-:W0:Y:S08]  /*0770*/  I2F.U64.RP R8, UR8 ;  /* 0x0000000800087d12 */ /* 0x001e300008309000 */
[----:B0-----:R-:W0:Y:S02]  /*0780*/  MUFU.RCP R8, R8 ;  /* 0x0000000800087308 */ /* 0x001e240000001000 */
[----:B0-----:R-:W-:-:S06]  /*0790*/  VIADD R4, R8, 0x1ffffffe ;  /* 0x1ffffffe08047836 */ /* 0x001fcc0000000000 */
[----:B------:R-:W1:Y:S02]  /*07a0*/  F2I.U64.TRUNC R4, R4 ;  /* 0x0000000400047311 */ /* 0x000e64000020d800 */
[----:B-1----:R-:W-:-:S04]  /*07b0*/  IMAD.WIDE.U32 R6, R4, R2, RZ ;  /* 0x0000000204067225 */ /* 0x002fc800078e00ff */
[----:B------:R-:W-:Y:S01]  /*07c0*/  IMAD R7, R4, R3, R7 ;  /* 0x0000000304077224 */ /* 0x000fe200078e0207 */
[----:B------:R-:W-:-:S03]  /*07d0*/  IADD3 R9, P0, PT, RZ, -R6, RZ ;  /* 0x80000006ff097210 */ /* 0x000fc60007f1e0ff */
[----:B------:R-:W-:Y:S02]  /*07e0*/  IMAD R7, R5, R2, R7 ;  /* 0x0000000205077224 */ /* 0x000fe400078e0207 */
[----:B------:R-:W-:-:S04]  /*07f0*/  IMAD.HI.U32 R6, R4, R9, RZ ;  /* 0x0000000904067227 */ /* 0x000fc800078e00ff */
[----:B------:R-:W-:Y:S02]  /*0800*/  IMAD.X R11, RZ, RZ, ~R7, P0 ;  /* 0x000000ffff0b7224 */ /* 0x000fe400000e0e07 */
[----:B------:R-:W-:Y:S02]  /*0810*/  IMAD.MOV.U32 R7, RZ, RZ, R4 ;  /* 0x000000ffff077224 */ /* 0x000fe400078e0004 */
[-C--:B------:R-:W-:Y:S02]  /*0820*/  IMAD R13, R5, R11.reuse, RZ ;  /* 0x0000000b050d7224 */ /* 0x080fe400078e02ff */
[----:B------:R-:W-:-:S04]  /*0830*/  IMAD.WIDE.U32 R6, P0, R4, R11, R6 ;  /* 0x0000000b04067225 */ /* 0x000fc80007800006 */
[----:B------:R-:W-:-:S04]  /*0840*/  IMAD.HI.U32 R11, R5, R11, RZ ;  /* 0x0000000b050b7227 */ /* 0x000fc800078e00ff */
[----:B------:R-:W-:-:S05]  /*0850*/  IMAD.HI.U32 R6, P1, R5, R9, R6 ;  /* 0x0000000905067227 */ /* 0x000fca0007820006 */
[----:B------:R-:W-:Y:S01]  /*0860*/  IADD3 R7, P2, PT, R13, R6, RZ ;  /* 0x000000060d077210 */ /* 0x000fe20007f5e0ff */
[----:B------:R-:W-:-:S04]  /*0870*/  IMAD.X R6, R11, 0x1, R5, P0 ;  /* 0x000000010b067824 */ /* 0x000fc800000e0605 */
[----:B------:R-:W-:Y:S01]  /*0880*/  IMAD.WIDE.U32 R4, R7, R2, RZ ;  /* 0x0000000207047225 */ /* 0x000fe200078e00ff */
[----:B------:R-:W-:-:S03]  /*0890*/  IADD3.X R9, PT, PT, RZ, RZ, R6, P2, P1 ;  /* 0x000000ffff097210 */ /* 0x000fc600017e2406 */
[----:B------:R-:W-:Y:S01]  /*08a0*/  IMAD R5, R7, R3, R5 ;  /* 0x0000000307057224 */ /* 0x000fe200078e0205 */
[----:B------:R-:W-:-:S03]  /*08b0*/  IADD3 R11, P0, PT, RZ, -R4, RZ ;  /* 0x80000004ff0b7210 */ /* 0x000fc60007f1e0ff */
[----:B------:R-:W-:Y:S02]  /*08c0*/  IMAD R5, R9, R2, R5 ;  /* 0x0000000209057224 */ /* 0x000fe400078e0205 */
[----:B------:R-:W-:-:S04]  /*08d0*/  IMAD.HI.U32 R6, R7, R11, RZ ;  /* 0x0000000b07067227 */ /* 0x000fc800078e00ff */
[----:B------:R-:W-:Y:S02]  /*08e0*/  IMAD.X R4, RZ, RZ, ~R5, P0 ;  /* 0x000000ffff047224 */ /* 0x000fe400000e0e05 */
[----:B------:R-:W-:Y:S02]  /*08f0*/  IMAD.MOV.U32 R5, RZ, RZ, RZ ;  /* 0x000000ffff057224 */ /* 0x000fe400078e00ff */
[----:B------:R-:W-:-:S04]  /*0900*/  IMAD.WIDE.U32 R6, P0, R7, R4, R6 ;  /* 0x0000000407067225 */ /* 0x000fc80007800006 */
[C---:B------:R-:W-:Y:S02]  /*0910*/  IMAD R8, R9.reuse, R4, RZ ;  /* 0x0000000409087224 */ /* 0x040fe400078e02ff */
[----:B------:R-:W-:-:S04]  /*0920*/  IMAD.HI.U32 R7, P1, R9, R11, R6 ;  /* 0x0000000b09077227 */ /* 0x000fc80007820006 */
[----:B------:R-:W-:Y:S01]  /*0930*/  IMAD.HI.U32 R4, R9, R4, RZ ;  /* 0x0000000409047227 */ /* 0x000fe200078e00ff */
[----:B------:R-:W-:-:S03]  /*0940*/  IADD3 R7, P2, PT, R8, R7, RZ ;  /* 0x0000000708077210 */ /* 0x000fc60007f5e0ff */
[----:B------:R-:W-:Y:S02]  /*0950*/  IMAD.X R9, R4, 0x1, R9, P0 ;  /* 0x0000000104097824 */ /* 0x000fe400000e0609 */
[----:B------:R-:W-:-:S03]  /*0960*/  IMAD.HI.U32 R4, R7, UR5, RZ ;  /* 0x0000000507047c27 */ /* 0x000fc6000f8e00ff */
[----:B------:R-:W-:Y:S01]  /*0970*/  IADD3.X R9, PT, PT, RZ, RZ, R9, P2, P1 ;  /* 0x000000ffff097210 */ /* 0x000fe200017e2409 */
[----:B------:R-:W-:-:S04]  /*0980*/  IMAD.WIDE.U32 R4, R7, UR6, R4 ;  /* 0x0000000607047c25 */ /* 0x000fc8000f8e0004 */
[C---:B------:R-:W-:Y:S02]  /*0990*/  IMAD R7, R9.reuse, UR6, RZ ;  /* 0x0000000609077c24 */ /* 0x040fe4000f8e02ff */
[----:B------:R-:W-:-:S04]  /*09a0*/  IMAD.HI.U32 R4, P0, R9, UR5, R4 ;  /* 0x0000000509047c27 */ /* 0x000fc8000f800004 */
[----:B------:R-:W-:Y:S01]  /*09b0*/  IMAD.HI.U32 R6, R9, UR6, RZ ;  /* 0x0000000609067c27 */ /* 0x000fe2000f8e00ff */
[----:B------:R-:W-:-:S03]  /*09c0*/  IADD3 R7, P1, PT, R7, R4, RZ ;  /* 0x0000000407077210 */ /* 0x000fc60007f3e0ff */
[----:B------:R-:W-:Y:S02]  /*09d0*/  IMAD.X R6, RZ, RZ, R6, P0 ;  /* 0x000000ffff067224 */ /* 0x000fe400000e0606 */
[----:B------:R-:W-:-:S04]  /*09e0*/  IMAD.WIDE.U32 R4, R7, R2, RZ ;  /* 0x0000000207047225 */ /* 0x000fc800078e00ff */
[----:B------:R-:W-:Y:S01]  /*09f0*/  IMAD.X R9, RZ, RZ, R6, P1 ;  /* 0x000000ffff097224 */ /* 0x000fe200008e0606 */
[----:B------:R-:W-:Y:S01]  /*0a00*/  IADD3 R11, P1, PT, -R4, UR5, RZ ;  /* 0x00000005040b7c10 */ /* 0x000fe2000ff3e1ff */
[C---:B------:R-:W-:Y:S01]  /*0a10*/  IMAD R5, R7.reuse, R3, R5 ;  /* 0x0000000307057224 */ /* 0x040fe200078e0205 */
[----:B------:R-:W-:Y:S02]  /*0a20*/  IADD3 R4, P2, PT, R7, 0x1, RZ ;  /* 0x0000000107047810 */ /* 0x000fe40007f5e0ff */
[-C--:B------:R-:W-:Y:S01]  /*0a30*/  ISETP.GE.U32.AND P0, PT, R11, R2.reuse, PT ;  /* 0x000000020b00720c */ /* 0x080fe20003f06070 */
[----:B------:R-:W-:Y:S02]  /*0a40*/  IMAD R5, R9, R2, R5 ;  /* 0x0000000209057224 */ /* 0x000fe400078e0205 */
[----:B------:R-:W-:-:S03]  /*0a50*/  IMAD.X R6, RZ, RZ, R9, P2 ;  /* 0x000000ffff067224 */ /* 0x000fc600010e0609 */
[----:B------:R-:W-:Y:S02]  /*0a60*/  IADD3.X R10, PT, PT, ~R5, UR6, RZ, P1, !PT ;  /* 0x00000006050a7c10 */ /* 0x000fe40008ffe5ff */
[----:B------:R-:W-:Y:S02]  /*0a70*/  IADD3 R5, P1, PT, R11, -R2, RZ ;  /* 0x800000020b057210 */ /* 0x000fe40007f3e0ff */
[----:B------:R-:W-:-:S03]  /*0a80*/  ISETP.GE.U32.AND.EX P0, PT, R10, R3, PT, P0 ;  /* 0x000000030a00720c */ /* 0x000fc60003f06100 */
[----:B------:R-:W-:Y:S01]  /*0a90*/  IMAD.X R8, R10, 0x1, ~R3, P1 ;  /* 0x000000010a087824 */ /* 0x000fe200008e0e03 */
[----:B------:R-:W-:Y:S02]  /*0aa0*/  SEL R7, R4, R7, P0 ;  /* 0x0000000704077207 */ /* 0x000fe40000000000 */
[----:B------:R-:W-:Y:S02]  /*0ab0*/  SEL R5, R5, R11, P0 ;  /* 0x0000000b05057207 */ /* 0x000fe40000000000 */
[----:B------:R-:W-:Y:S02]  /*0ac0*/  SEL R6, R6, R9, P0 ;  /* 0x0000000906067207 */ /* 0x000fe40000000000 */
[----:B------:R-:W-:Y:S02]  /*0ad0*/  IADD3 R4, P2, PT, R7, 0x1, RZ ;  /* 0x0000000107047810 */ /* 0x000fe40007f5e0ff */
[----:B------:R-:W-:Y:S02]  /*0ae0*/  SEL R8, R8, R10, P0 ;  /* 0x0000000a08087207 */ /* 0x000fe40000000000 */
[----:B------:R-:W-:Y:S01]  /*0af0*/  ISETP.GE.U32.AND P0, PT, R5, R2, PT ;  /* 0x000000020500720c */ /* 0x000fe20003f06070 */
[----:B------:R-:W-:Y:S01]  /*0b00*/  IMAD.X R5, RZ, RZ, R6, P2 ;  /* 0x000000ffff057224 */ /* 0x000fe200010e0606 */
[----:B------:R-:W-:Y:S01]  /*0b10*/  ISETP.NE.U32.AND P1, PT, R2, RZ, PT ;  /* 0x000000ff0200720c */ /* 0x000fe20003f25070 */
[----:B------:R-:W-:Y:S01]  /*0b20*/  IMAD.MOV.U32 R2, RZ, RZ, R0 ;  /* 0x000000ffff027224 */ /* 0x000fe200078e0000 */
[----:B------:R-:W-:-:S02]  /*0b30*/  ISETP.GE.U32.AND.EX P0, PT, R8, R3, PT, P0 ;  /* 0x000000030800720c */ /* 0x000fc40003f06100 */
[----:B------:R-:W-:Y:S01]  /*0b40*/  ISETP.NE.AND.EX P1, PT, R3, RZ, PT, P1 ;  /* 0x000000ff0300720c */ /* 0x000fe20003f25310 */
[----:B------:R-:W-:Y:S01]  /*0b50*/  IMAD.MOV.U32 R3, RZ, RZ, 0x0 ;  /* 0x00000000ff037424 */ /* 0x000fe200078e00ff */
[----:B------:R-:W-:Y:S02]  /*0b60*/  SEL R4, R4, R7, P0 ;  /* 0x0000000704047207 */ /* 0x000fe40000000000 */
[----:B------:R-:W-:Y:S02]  /*0b70*/  SEL R5, R5, R6, P0 ;  /* 0x0000000605057207 */ /* 0x000fe40000000000 */
[----:B------:R-:W-:Y:S02]  /*0b80*/  SEL R4, R4, 0xffffffff, P1 ;  /* 0xffffffff04047807 */ /* 0x000fe40000800000 */
[----:B------:R-:W-:Y:S01]  /*0b90*/  SEL R5, R5, 0xffffffff, P1 ;  /* 0xffffffff05057807 */ /* 0x000fe20000800000 */
[----:B------:R-:W-:Y:S06]  /*0ba0*/  RET.REL.NODEC R2 `(_ZN8gallatin5utils24clear_host_memory_kernelEPvmm) ;  /* 0xfffffff402147950 */ /* 0x000fec0003c3ffff */
.L_x_7:
[----:B------:R-:W-:-:S00]  /*0bb0*/  BRA `(.L_x_7) ;  /* 0xfffffffc00fc7947 */ /* 0x000fc0000383ffff */
[----:B------:R-:W-:-:S00]  /*0bc0*/  NOP ;  /* 0x0000000000007918 */ /* 0x000fc00000000000 */
        /* <DEDUP_REMOVED lines=11> */
.L_x_8:


//--------------------- .nv.shared.reserved.0     --------------------------
	.section	.nv.shared.reserved.0,"aw",@nobits
	.weak		__nv_reservedSMEM_offset_0_alias
	.size		__nv_reservedSMEM_offset_0_alias, 0, 64
	.other		__nv_reservedSMEM_offset_0_alias,@"STO_CUDA_RESERVED_SHARED STV_DEFAULT"
__nv_reservedSMEM_offset_0_alias:
	.zero		0
	.zero		64


//--------------------- .nv.global                --------------------------
	.section	.nv.global,"aw",@nobits
.nv.global:
	.type		_ZN41_INTERNAL_2dbabceb_4_k_cu_f9b96336_1702984cuda3std6ranges3__45__cpo9iter_moveE,@object
	.size		_ZN41_INTERNAL_2dbabceb_4_k_cu_f9b96336_1702984cuda3std6ranges3__45__cpo9iter_moveE,(_ZN41_INTERNAL_2dbabceb_4_k_cu_f9b96336_1702984cuda3std3__443_GLOBAL__N__2dbabceb_4_k_cu_f9b96336_1702986ignoreE - _ZN41_INTERNAL_2dbabceb_4_k_cu_f9b96336_1702984cuda3std6ranges3__45__cpo9iter_moveE)
_ZN41_INTERNAL_2dbabceb_4_k_cu_f9b96336_1702984cuda3std6ranges3__45__cpo9iter_moveE:
	.zero		1
	.type		_ZN41_INTERNAL_2dbabceb_4_k_cu_f9b96336_1702984cuda3std3__443_GLOBAL__N__2dbabceb_4_k_cu_f9b96336_1702986ignoreE,@object
	.size		_ZN41_INTERNAL_2dbabceb_4_k_cu_f9b96336_1702984cuda3std3__443_GLOBAL__N__2dbabceb_4_k_cu_f9b96336_1702986ignoreE,(_ZN41_INTERNAL_2dbabceb_4_k_cu_f9b96336_1702984cuda3std3__45__cpo4cendE - _ZN41_INTERNAL_2dbabceb_4_k_cu_f9b96336_1702984cuda3std3__443_GLOBAL__N__2dbabceb_4_k_cu_f9b96336_1702986ignoreE)
_ZN41_INTERNAL_2dbabceb_4_k_cu_f9b96336_1702984cuda3std3__443_GLOBAL__N__2dbabceb_4_k_cu_f9b96336_1702986ignoreE:
	.zero		1
	.type		_ZN41_INTERNAL_2dbabceb_4_k_cu_f9b96336_1702984cuda3std3__45__cpo4cendE,@object
	.size		_ZN41_INTERNAL_2dbabceb_4_k_cu_f9b96336_1702984cuda3std3__45__cpo4cendE,(_ZN41_INTERNAL_2dbabceb_4_k_cu_f9b96336_1702984cuda3std3__45__cpo3endE - _ZN41_INTERNAL_2dbabceb_4_k_cu_f9b96336_1702984cuda3std3__45__cpo4cendE)
_ZN41_INTERNAL_2dbabceb_4_k_cu_f9b96336_1702984cuda3std3__45__cpo4cendE:
	.zero		1
	.type		_ZN41_INTERNAL_2dbabceb_4_k_cu_f9b96336_1702984cuda3std3__45__cpo3endE,@object
	.size		_ZN41_INTERNAL_2dbabceb_4_k_cu_f9b96336_1702984cuda3std3__45__cpo3endE,(_ZN41_INTERNAL_2dbabceb_4_k_cu_f9b96336_1702984cuda3std3__48in_placeE - _ZN41_INTERNAL_2dbabceb_4_k_cu_f9b96336_1702984cuda3std3__45__cpo3endE)
_ZN41_INTERNAL_2dbabceb_4_k_cu_f9b96336_1702984cuda3std3__45__cpo3endE:
	.zero		1
	.type		_ZN41_INTERNAL_2dbabceb_4_k_cu_f9b96336_1702984cuda3std3__48in_placeE,@object
	.size		_ZN41_INTERNAL_2dbabceb_4_k_cu_f9b96336_1702984cuda3std3__48in_placeE,(_ZN41_INTERNAL_2dbabceb_4_k_cu_f9b96336_1702984cuda3std6ranges3__45__cpo7advanceE - _ZN41_INTERNAL_2dbabceb_4_k_cu_f9b96336_1702984cuda3std3__48in_placeE)
_ZN41_INTERNAL_2dbabceb_4_k_cu_f9b96336_1702984cuda3std3__48in_placeE:
	.zero		1
	.type		_ZN41_INTERNAL_2dbabceb_4_k_cu_f9b96336_1702984cuda3std6ranges3__45__cpo7advanceE,@object
	.size		_ZN41_INTERNAL_2dbabceb_4_k_cu_f9b96336_1702984cuda3std6ranges3__45__cpo7advanceE,(_ZN41_INTERNAL_2dbabceb_4_k_cu_f9b96336_1702984cuda3std3__45__cpo5beginE - _ZN41_INTERNAL_2dbabceb_4_k_cu_f9b96336_1702984cuda3std6ranges3__45__cpo7advanceE)
_ZN41_INTERNAL_2dbabceb_4_k_cu_f9b96336_1702984cuda3std6ranges3__45__cpo7advanceE:
	.zero		1
	.type		_ZN41_INTERNAL_2dbabceb_4_k_cu_f9b96336_1702984cuda3std3__45__cpo5beginE,@object
	.size		_ZN41_INTERNAL_2dbabceb_4_k_cu_f9b96336_1702984cuda3std3__45__cpo5beginE,(_ZN41_INTERNAL_2dbabceb_4_k_cu_f9b96336_1702984cuda3std3__419piecewise_constructE - _ZN41_INTERNAL_2dbabceb_4_k_cu_f9b96336_1702984cuda3std3__45__cpo5beginE)
_ZN41_INTERNAL_2dbabceb_4_k_cu_f9b96336_1702984cuda3std3__45__cpo5beginE:
	.zero		1
	.type		_ZN41_INTERNAL_2dbabceb_4_k_cu_f9b96336_1702984cuda3std3__419piecewise_constructE,@object
	.size		_ZN41_INTERNAL_2dbabceb_4_k_cu_f9b96336_1702984cuda3std3__419piecewise_constructE,(_ZN41_INTERNAL_2dbabceb_4_k_cu_f9b96336_1702984cuda3std3__45__cpo6cbeginE - _ZN41_INTERNAL_2dbabceb_4_k_cu_f9b96336_1702984cuda3std3__419piecewise_constructE)
_ZN41_INTERNAL_2dbabceb_4_k_cu_f9b96336_1702984cuda3std3__419piecewise_constructE:
	.zero		1
	.type		_ZN41_INTERNAL_2dbabceb_4_k_cu_f9b96336_1702984cuda3std3__45__cpo6cbeginE,@object
	.size		_ZN41_INTERNAL_2dbabceb_4_k_cu_f9b96336_1702984cuda3std3__45__cpo6cbeginE,(_ZN41_INTERNAL_2dbabceb_4_k_cu_f9b96336_1702984cuda3std6ranges3__45__cpo4swapE - _ZN41_INTERNAL_2dbabceb_4_k_cu_f9b96336_1702984cuda3std3__45__cpo6cbeginE)
_ZN41_INTERNAL_2dbabceb_4_k_cu_f9b96336_1702984cuda3std3__45__cpo6cbeginE:
	.zero		1
	.type		_ZN41_INTERNAL_2dbabceb_4_k_cu_f9b96336_1702984cuda3std6ranges3__45__cpo4swapE,@object
	.size		_ZN41_INTERNAL_2dbabceb_4_k_cu_f9b96336_1702984cuda3std6ranges3__45__cpo4swapE,(.L_7 - _ZN41_INTERNAL_2dbabceb_4_k_cu_f9b96336_1702984cuda3std6ranges3__45__cpo4swapE)
_ZN41_INTERNAL_2dbabceb_4_k_cu_f9b96336_1702984cuda3std6ranges3__45__cpo4swapE:
	.zero		1
.L_7:


//--------------------- .nv.constant0._ZN8gallatin5utils24clear_host_memory_kernelEPvmm --------------------------
	.section	.nv.constant0._ZN8gallatin5utils24clear_host_memory_kernelEPvmm,"a",@progbits
	.sectionflags	@""
	.align	4
.nv.constant0._ZN8gallatin5utils24clear_host_memory_kernelEPvmm:
	.zero		920


//--------------------- SYMBOLS --------------------------

	.type		.nv.reservedSmem.offset0,@object
	.size		.nv.reservedSmem.offset0,0x4
